	.headerflags	@"EF_CUDA_TEXMODE_UNIFIED EF_CUDA_64BIT_ADDRESS EF_CUDA_ACCELERATORS EF_CUDA_SM90 EF_CUDA_VIRTUAL_SM(EF_CUDA_SM90)"
	.elftype	@"ET_EXEC"


//--------------------- .nv.info                  --------------------------
	.section	.nv.info,"",@"SHT_CUDA_INFO"
	.align	4


	//----- nvinfo : EIATTR_REGCOUNT
	.align		4
        /*0000*/ 	.byte	0x04, 0x2f
        /*0002*/ 	.short	(.L_3 - .L_2)
	.align		4
.L_2:
        /*0004*/ 	.word	index@(triton_poi_fused__native_batch_norm_legit_no_training_relu_2)
        /*0008*/ 	.word	0x00000011


	//----- nvinfo : EIATTR_MIN_STACK_SIZE
	.align		4
.L_3:
        /*000c*/ 	.byte	0x04, 0x12
        /*000e*/ 	.short	(.L_5 - .L_4)
	.align		4
.L_4:
        /*0010*/ 	.word	index@(triton_poi_fused__native_batch_norm_legit_no_training_relu_2)
        /*0014*/ 	.word	0x00000000


	//----- nvinfo : EIATTR_FRAME_SIZE
	.align		4
.L_5:
        /*0018*/ 	.byte	0x04, 0x11
        /*001a*/ 	.short	(.L_7 - .L_6)
	.align		4
.L_6:
        /*001c*/ 	.word	index@(triton_poi_fused__native_batch_norm_legit_no_training_relu_2)
        /*0020*/ 	.word	0x00000000


	//----- nvinfo : EIATTR_MIN_STACK_SIZE
	.align		4
.L_7:
        /*0024*/ 	.byte	0x04, 0x12
        /*0026*/ 	.short	(.L_9 - .L_8)
	.align		4
.L_8:
        /*0028*/ 	.word	index@(triton_poi_fused__native_batch_norm_legit_no_training_relu_2)
        /*002c*/ 	.word	0x00000000
.L_9:


//--------------------- .nv.info.triton_poi_fused__native_batch_norm_legit_no_training_relu_2 --------------------------
	.section	.nv.info.triton_poi_fused__native_batch_norm_legit_no_training_relu_2,"",@"SHT_CUDA_INFO"
	.sectionflags	@""
	.align	4


	//----- nvinfo : EIATTR_CUDA_API_VERSION
	.align		4
        /*0000*/ 	.byte	0x04, 0x37
        /*0002*/ 	.short	(.L_11 - .L_10)
.L_10:
        /*0004*/ 	.word	0x0000007c


	//----- nvinfo : EIATTR_KPARAM_INFO
	.align		4
.L_11:
        /*0008*/ 	.byte	0x04, 0x17
        /*000a*/ 	.short	(.L_13 - .L_12)
.L_12:
        /*000c*/ 	.word	0x00000000
        /*0010*/ 	.short	0x0006
        /*0012*/ 	.short	0x0030
        /*0014*/ 	.byte	0x00, 0xf0, 0x11, 0x00


	//----- nvinfo : EIATTR_KPARAM_INFO
	.align		4
.L_13:
        /*0018*/ 	.byte	0x04, 0x17
        /*001a*/ 	.short	(.L_15 - .L_14)
.L_14:
        /*001c*/ 	.word	0x00000000
        /*0020*/ 	.short	0x0005
        /*0022*/ 	.short	0x0028
        /*0024*/ 	.byte	0x00, 0xf4, 0x21, 0x00


	//----- nvinfo : EIATTR_KPARAM_INFO
	.align		4
.L_15:
        /*0028*/ 	.byte	0x04, 0x17
        /*002a*/ 	.short	(.L_17 - .L_16)
.L_16:
        /*002c*/ 	.word	0x00000000
        /*0030*/ 	.short	0x0004
        /*0032*/ 	.short	0x0020
        /*0034*/ 	.byte	0x00, 0xf4, 0x21, 0x00


	//----- nvinfo : EIATTR_KPARAM_INFO
	.align		4
.L_17:
        /*0038*/ 	.byte	0x04, 0x17
        /*003a*/ 	.short	(.L_19 - .L_18)
.L_18:
        /*003c*/ 	.word	0x00000000
        /*0040*/ 	.short	0x0003
        /*0042*/ 	.short	0x0018
        /*0044*/ 	.byte	0x00, 0xf4, 0x21, 0x00


	//----- nvinfo : EIATTR_KPARAM_INFO
	.align		4
.L_19:
        /*0048*/ 	.byte	0x04, 0x17
        /*004a*/ 	.short	(.L_21 - .L_20)
.L_20:
        /*004c*/ 	.word	0x00000000
        /*0050*/ 	.short	0x0002
        /*0052*/ 	.short	0x0010
        /*0054*/ 	.byte	0x00, 0xf4, 0x21, 0x00


	//----- nvinfo : EIATTR_KPARAM_INFO
	.align		4
.L_21:
        /*0058*/ 	.byte	0x04, 0x17
        /*005a*/ 	.short	(.L_23 - .L_22)
.L_22:
        /*005c*/ 	.word	0x00000000
        /*0060*/ 	.short	0x0001
        /*0062*/ 	.short	0x0008
        /*0064*/ 	.byte	0x00, 0xf4, 0x21, 0x00


	//----- nvinfo : EIATTR_KPARAM_INFO
	.align		4
.L_23:
        /*0068*/ 	.byte	0x04, 0x17
        /*006a*/ 	.short	(.L_25 - .L_24)
.L_24:
        /*006c*/ 	.word	0x00000000
        /*0070*/ 	.short	0x0000
        /*0072*/ 	.short	0x0000
        /*0074*/ 	.byte	0x00, 0xf4, 0x21, 0x00


	//----- nvinfo : EIATTR_SPARSE_MMA_MASK
	.align		4
.L_25:
        /*0078*/ 	.byte	0x03, 0x50
        /*007a*/ 	.short	0x0000


	//----- nvinfo : EIATTR_MAXREG_COUNT
	.align		4
        /*007c*/ 	.byte	0x03, 0x1b
        /*007e*/ 	.short	0x00ff


	//----- nvinfo : EIATTR_EXIT_INSTR_OFFSETS
	.align		4
        /*0080*/ 	.byte	0x04, 0x1c
        /*0082*/ 	.short	(.L_27 - .L_26)


	//   ....[0]....
.L_26:
        /*0084*/ 	.word	0x00000350


	//----- nvinfo : EIATTR_REQNTID
	.align		4
.L_27:
        /*0088*/ 	.byte	0x04, 0x10
        /*008a*/ 	.short	(.L_29 - .L_28)
.L_28:
        /*008c*/ 	.word	0x00000080
        /*0090*/ 	.word	0x00000001
        /*0094*/ 	.word	0x00000001


	//----- nvinfo : EIATTR_CBANK_PARAM_SIZE
	.align		4
.L_29:
        /*0098*/ 	.byte	0x03, 0x19
        /*009a*/ 	.short	0x0034


	//----- nvinfo : EIATTR_PARAM_CBANK
	.align		4
        /*009c*/ 	.byte	0x04, 0x0a
        /*009e*/ 	.short	(.L_31 - .L_30)
	.align		4
.L_30:
        /*00a0*/ 	.word	index@(.nv.constant0.triton_poi_fused__native_batch_norm_legit_no_training_relu_2)
        /*00a4*/ 	.short	0x0210
        /*00a6*/ 	.short	0x0034


	//----- nvinfo : EIATTR_SW_WAR
	.align		4
.L_31:
        /*00a8*/ 	.byte	0x04, 0x36
        /*00aa*/ 	.short	(.L_33 - .L_32)
.L_32:
        /*00ac*/ 	.word	0x00000008
.L_33:


//--------------------- .nv.callgraph             --------------------------
	.section	.nv.callgraph,"",@"SHT_CUDA_CALLGRAPH"
	.align	4
	.sectionentsize	8
	.align		4
        /*0000*/ 	.word	0x00000000
	.align		4
        /*0004*/ 	.word	0xffffffff
	.align		4
        /*0008*/ 	.word	0x00000000
	.align		4
        /*000c*/ 	.word	0xfffffffe
	.align		4
        /*0010*/ 	.word	0x00000000
	.align		4
        /*0014*/ 	.word	0xfffffffd
	.align		4
        /*0018*/ 	.word	0x00000000
	.align		4
        /*001c*/ 	.word	0xfffffffc


//--------------------- .nv.constant4             --------------------------
	.section	.nv.constant4,"a",@progbits
	.align	8
	.align		8
.nv.constant4:
        /*0000*/ 	.dword	_$_str
	.align		8
        /*0008*/ 	.dword	_$_str_$_2


//--------------------- .text.triton_poi_fused__native_batch_norm_legit_no_training_relu_2 --------------------------
	.section	.text.triton_poi_fused__native_batch_norm_legit_no_training_relu_2,"ax",@progbits
	.align	128
        .global         triton_poi_fused__native_batch_norm_legit_no_training_relu_2
        .type           triton_poi_fused__native_batch_norm_legit_no_training_relu_2,@function
        .size           triton_poi_fused__native_batch_norm_legit_no_training_relu_2,(.L_x_1 - triton_poi_fused__native_batch_norm_legit_no_training_relu_2)
        .other          triton_poi_fused__native_batch_norm_legit_no_training_relu_2,@"STO_CUDA_ENTRY STV_DEFAULT"
triton_poi_fused__native_batch_norm_legit_no_training_relu_2:
.text.triton_poi_fused__native_batch_norm_legit_no_training_relu_2:
[----:B------:R-:W-:Y:S01]  /*0000*/  LDC R1, c[0x0][0x28] ;  /* 0x00000a00ff017b82 */ /* 0x000fe20000000800 */
[----:B------:R-:W1:Y:S07]  /*0010*/  S2R R0, SR_TID.X ;  /* 0x0000000000007919 */ /* 0x000e6e0000002100 */
[----:B------:R-:W2:Y:S01]  /*0020*/  LDC.64 R6, c[0x0][0x220] ;  /* 0x00008800ff067b82 */ /* 0x000ea20000000a00 */
[----:B------:R-:W-:Y:S01]  /*0030*/  ULDC.64 UR4, c[0x0][0x208] ;  /* 0x0000820000047ab9 */ /* 0x000fe20000000a00 */
[----:B------:R-:W3:Y:S06]  /*0040*/  S2R R5, SR_CTAID.X ;  /* 0x0000000000057919 */ /* 0x000eec0000002500 */
[----:B------:R-:W4:Y:S08]  /*0050*/  LDC.64 R8, c[0x0][0x228] ;  /* 0x00008a00ff087b82 */ /* 0x000f300000000a00 */
[----:B------:R-:W5:Y:S01]  /*0060*/  LDC.64 R10, c[0x0][0x230] ;  /* 0x00008c00ff0a7b82 */ /* 0x000f620000000a00 */
[----:B-1----:R-:W-:-:S02]  /*0070*/  SHF.L.U32 R0, R0, 0x1, RZ ;  /* 0x0000000100007819 */ /* 0x002fc400000006ff */
[----:B---3--:R-:W-:Y:S02]  /*0080*/  SHF.R.S32.HI R3, RZ, 0x17, R5 ;  /* 0x00000017ff037819 */ /* 0x008fe40000011405 */
[----:B------:R-:W-:Y:S02]  /*0090*/  LOP3.LUT R0, R0, 0xfe, RZ, 0xc0, !PT ;  /* 0x000000fe00007812 */ /* 0x000fe400078ec0ff */
[----:B------:R-:W-:Y:S02]  /*00a0*/  SGXT R3, R3, 0x1 ;  /* 0x000000010303781a */ /* 0x000fe40000000200 */
[----:B------:R-:W-:Y:S02]  /*00b0*/  LEA R0, R5, R0, 0x8 ;  /* 0x0000000005007211 */ /* 0x000fe400078e40ff */
[----:B------:R-:W1:Y:S02]  /*00c0*/  LDC.64 R4, c[0x0][0x218] ;  /* 0x00008600ff047b82 */ /* 0x000e640000000a00 */
[----:B------:R-:W-:-:S04]  /*00d0*/  LEA.HI R3, R3, R0, RZ, 0x6 ;  /* 0x0000000003037211 */ /* 0x000fc800078f30ff */
[----:B------:R-:W-:-:S04]  /*00e0*/  SHF.R.S32.HI R3, RZ, 0x6, R3 ;  /* 0x00000006ff037819 */ /* 0x000fc80000011403 */
[----:B------:R-:W-:-:S04]  /*00f0*/  LEA.HI R2, R3, R3, RZ, 0x7 ;  /* 0x0000000303027211 */ /* 0x000fc800078f38ff */
[----:B------:R-:W-:-:S04]  /*0100*/  LOP3.LUT R2, R2, 0xffffff80, RZ, 0xc0, !PT ;  /* 0xffffff8002027812 */ /* 0x000fc800078ec0ff */
[----:B------:R-:W-:Y:S02]  /*0110*/  IADD3 R13, R3, -R2, RZ ;  /* 0x80000002030d7210 */ /* 0x000fe40007ffe0ff */
[----:B------:R-:W3:Y:S03]  /*0120*/  LDC.64 R2, c[0x0][0x210] ;  /* 0x00008400ff027b82 */ /* 0x000ee60000000a00 */
[----:B--2---:R-:W-:-:S06]  /*0130*/  IMAD.WIDE R6, R13, 0x4, R6 ;  /* 0x000000040d067825 */ /* 0x004fcc00078e0206 */
[----:B------:R-:W2:Y:S01]  /*0140*/  LDG.E.EL R6, desc[UR4][R6.64] ;  /* 0x0000000406067981 */ /* 0x000ea2000c2e1900 */
[----:B-1----:R-:W-:-:S05]  /*0150*/  IMAD.WIDE R4, R13, 0x4, R4 ;  /* 0x000000040d047825 */ /* 0x002fca00078e0204 */
[----:B------:R1:W2:Y:S01]  /*0160*/  LDG.E.EL R12, desc[UR4][R4.64] ;  /* 0x00000004040c7981 */ /* 0x0002a2000c2e1900 */
[----:B---3--:R-:W-:Y:S01]  /*0170*/  IMAD.WIDE R2, R0, 0x4, R2 ;  /* 0x0000000400027825 */ /* 0x008fe200078e0202 */
[----:B------:R-:W-:Y:S01]  /*0180*/  HFMA2.MMA R14, -RZ, RZ, 1.625, 0 ;  /* 0x3e800000ff0e7435 */ /* 0x000fe200000001ff */
[----:B-1----:R-:W1:Y:S04]  /*0190*/  LDC.64 R4, c[0x0][0x238] ;  /* 0x00008e00ff047b82 */ /* 0x002e680000000a00 */
[----:B------:R-:W3:Y:S01]  /*01a0*/  LDG.E.64 R2, desc[UR4][R2.64] ;  /* 0x0000000402027981 */ /* 0x000ee2000c1e1b00 */
[----:B----4-:R-:W-:-:S04]  /*01b0*/  IMAD.WIDE R8, R13, 0x4, R8 ;  /* 0x000000040d087825 */ /* 0x010fc800078e0208 */
[----:B-----5:R-:W-:Y:S02]  /*01c0*/  IMAD.WIDE R10, R13, 0x4, R10 ;  /* 0x000000040d0a7825 */ /* 0x020fe400078e020a */
[----:B------:R-:W4:Y:S04]  /*01d0*/  LDG.E.EL R8, desc[UR4][R8.64] ;  /* 0x0000000408087981 */ /* 0x000f28000c2e1900 */
[----:B------:R-:W4:Y:S01]  /*01e0*/  LDG.E.EL R11, desc[UR4][R10.64] ;  /* 0x000000040a0b7981 */ /* 0x000f22000c2e1900 */
[----:B-1----:R-:W-:-:S04]  /*01f0*/  IMAD.WIDE R4, R0, 0x4, R4 ;  /* 0x0000000400047825 */ /* 0x002fc800078e0204 */
[----:B--2---:R-:W-:-:S04]  /*0200*/  FADD R6, R6, 9.9999997473787516356e-06 ;  /* 0x3727c5ac06067421 */ /* 0x004fc80000000000 */
[----:B------:R-:W1:Y:S02]  /*0210*/  MUFU.SQRT R7, R6 ;  /* 0x0000000600077308 */ /* 0x000e640000002000 */
[C---:B-1----:R-:W-:Y:S02]  /*0220*/  FSETP.GT.AND P0, PT, R7.reuse, 8.50705917302346158658e+37, PT ;  /* 0x7e8000000700780b */ /* 0x042fe40003f04000 */
[----:B------:R-:W-:-:S11]  /*0230*/  FSETP.GEU.AND P1, PT, R7, 1.175494350822287508e-38, PT ;  /* 0x008000000700780b */ /* 0x000fd60003f2e000 */
[----:B------:R-:W-:-:S04]  /*0240*/  @P0 FMUL R7, R7, 0.25 ;  /* 0x3e80000007070820 */ /* 0x000fc80000400000 */
[----:B------:R-:W-:-:S06]  /*0250*/  @!P1 FMUL R7, R7, 16777216 ;  /* 0x4b80000007079820 */ /* 0x000fcc0000400000 */
[----:B------:R-:W1:Y:S01]  /*0260*/  MUFU.RCP R7, R7 ;  /* 0x0000000700077308 */ /* 0x000e620000001000 */
[----:B------:R-:W-:Y:S01]  /*0270*/  FSEL R14, R14, 1, P0 ;  /* 0x3f8000000e0e7808 */ /* 0x000fe20000000000 */
[----:B---3--:R-:W-:-:S04]  /*0280*/  FADD R2, R2, -R12 ;  /* 0x8000000c02027221 */ /* 0x008fc80000000000 */
[----:B------:R-:W-:Y:S01]  /*0290*/  @!P1 FMUL R14, R14, 16777216 ;  /* 0x4b8000000e0e9820 */ /* 0x000fe20000400000 */
[----:B------:R-:W-:-:S03]  /*02a0*/  FADD R3, R3, -R12 ;  /* 0x8000000c03037221 */ /* 0x000fc60000000000 */
[----:B-1----:R-:W-:-:S04]  /*02b0*/  FMUL R14, R7, R14 ;  /* 0x0000000e070e7220 */ /* 0x002fc80000400000 */
[-C--:B------:R-:W-:Y:S01]  /*02c0*/  FMUL R2, R2, R14.reuse ;  /* 0x0000000e02027220 */ /* 0x080fe20000400000 */
[----:B------:R-:W-:-:S03]  /*02d0*/  FMUL R14, R3, R14 ;  /* 0x0000000e030e7220 */ /* 0x000fc60000400000 */
[C-C-:B----4-:R-:W-:Y:S01]  /*02e0*/  FFMA R2, R8.reuse, R2, R11.reuse ;  /* 0x0000000208027223 */ /* 0x150fe2000000000b */
[----:B------:R-:W-:-:S04]  /*02f0*/  FFMA R14, R8, R14, R11 ;  /* 0x0000000e080e7223 */ /* 0x000fc8000000000b */
[----:B------:R-:W-:Y:S02]  /*0300*/  FSETP.GEU.AND P0, PT, R2, RZ, PT ;  /* 0x000000ff0200720b */ /* 0x000fe40003f0e000 */
[----:B------:R-:W-:Y:S02]  /*0310*/  FSETP.GEU.AND P1, PT, R14, RZ, PT ;  /* 0x000000ff0e00720b */ /* 0x000fe40003f2e000 */
[----:B------:R-:W-:Y:S02]  /*0320*/  FSEL R2, R2, RZ, P0 ;  /* 0x000000ff02027208 */ /* 0x000fe40000000000 */
[----:B------:R-:W-:-:S05]  /*0330*/  FSEL R3, R14, RZ, P1 ;  /* 0x000000ff0e037208 */ /* 0x000fca0000800000 */
[----:B------:R-:W-:Y:S01]  /*0340*/  STG.E.64 desc[UR4][R4.64], R2 ;  /* 0x0000000204007986 */ /* 0x000fe2000c101b04 */
[----:B------:R-:W-:Y:S05]  /*0350*/  EXIT ;  /* 0x000000000000794d */ /* 0x000fea0003800000 */
.L_x_0:
[----:B------:R-:W-:-:S00]  /*0360*/  BRA `(.L_x_0) ;  /* 0xfffffffc00fc7947 */ /* 0x000fc0000383ffff */
[----:B------:R-:W-:-:S00]  /*0370*/  NOP ;  /* 0x0000000000007918 */ /* 0x000fc00000000000 */
        /* <DEDUP_REMOVED lines=8> */
.L_x_1:


//--------------------- .nv.global.init           --------------------------
	.section	.nv.global.init,"aw",@progbits
.nv.global.init:
	.type		_$_str,@object
	.size		_$_str,(_$_str_$_2 - _$_str)
_$_str:
        /*0000*/ 	.byte	0x5f, 0x5f, 0x43, 0x55, 0x44, 0x41, 0x5f, 0x46, 0x54, 0x5a, 0x00
	.type		_$_str_$_2,@object
	.size		_$_str_$_2,(.L_1 - _$_str_$_2)
_$_str_$_2:
        /*000b*/ 	.byte	0x5f, 0x5f, 0x43, 0x55, 0x44, 0x41, 0x5f, 0x50, 0x52, 0x45, 0x43, 0x5f, 0x53, 0x51, 0x52, 0x54
        /*001b*/ 	.byte	0x00
.L_1:


//--------------------- .nv.constant0.triton_poi_fused__native_batch_norm_legit_no_training_relu_2 --------------------------
	.section	.nv.constant0.triton_poi_fused__native_batch_norm_legit_no_training_relu_2,"a",@progbits
	.sectionflags	@""
	.align	4
.nv.constant0.triton_poi_fused__native_batch_norm_legit_no_training_relu_2:
	.zero		580
